//
// Generated by NVIDIA NVVM Compiler
//
// Compiler Build ID: CL-36424714
// Cuda compilation tools, release 13.0, V13.0.88
// Based on NVVM 20.0.0
//

.version 9.0
.target sm_100
.address_size 64

	// .globl	_Z9matrixAddPfS_S_ii

.visible .entry _Z9matrixAddPfS_S_ii(
	.param .u64 .ptr .align 1 _Z9matrixAddPfS_S_ii_param_0,
	.param .u64 .ptr .align 1 _Z9matrixAddPfS_S_ii_param_1,
	.param .u64 .ptr .align 1 _Z9matrixAddPfS_S_ii_param_2,
	.param .u32 _Z9matrixAddPfS_S_ii_param_3,
	.param .u32 _Z9matrixAddPfS_S_ii_param_4
)
{
	.reg .pred 	%p<2>;
	.reg .b32 	%r<8>;
	.reg .b32 	%f<4>;
	.reg .b64 	%rd<11>;

	ld.param.u64 	%rd1, [_Z9matrixAddPfS_S_ii_param_0];
	ld.param.u64 	%rd2, [_Z9matrixAddPfS_S_ii_param_1];
	ld.param.u64 	%rd3, [_Z9matrixAddPfS_S_ii_param_2];
	ld.param.u32 	%r2, [_Z9matrixAddPfS_S_ii_param_3];
	ld.param.u32 	%r3, [_Z9matrixAddPfS_S_ii_param_4];
	mov.u32 	%r4, %tid.x;
	mov.u32 	%r5, %ctaid.x;
	mov.u32 	%r6, %ntid.x;
	mad.lo.s32 	%r1, %r5, %r6, %r4;
	mul.lo.s32 	%r7, %r3, %r2;
	setp.ge.s32 	%p1, %r1, %r7;
	@%p1 bra 	$L__BB0_2;
	cvta.to.global.u64 	%rd4, %rd1;
	cvta.to.global.u64 	%rd5, %rd2;
	cvta.to.global.u64 	%rd6, %rd3;
	mul.wide.s32 	%rd7, %r1, 4;
	add.s64 	%rd8, %rd4, %rd7;
	ld.global.f32 	%f1, [%rd8];
	add.s64 	%rd9, %rd5, %rd7;
	ld.global.f32 	%f2, [%rd9];
	add.f32 	%f3, %f1, %f2;
	add.s64 	%rd10, %rd6, %rd7;
	st.global.f32 	[%rd10], %f3;
$L__BB0_2:
	ret;

}


// ===== COMPILED SASS (sm_100) =====

	.target	sm_100

	.elftype	@"ET_EXEC"


//--------------------- .note.nv.tkinfo           --------------------------
	.section	.note.nv.tkinfo,"",@"SHT_NOTE"
	.sectionflags	@"SHF_NOTE_NV_TKINFO"
	.tkinfo
        /*0018*/ 	.word	0x00000002
        /*0030*/ 	.string	""
        /*0030*/ 	.string	"ptxas"
        /*0030*/ 	.string	"Cuda compilation tools, release 13.0, V13.0.88"
        /*0030*/ 	.string	"Build cuda_13.0.r13.0/compiler.36424714_0"
        /*0030*/ 	.string	"-arch sm_100 -m 64 "



//--------------------- .note.nv.cuinfo           --------------------------
	.section	.note.nv.cuinfo,"",@"SHT_NOTE"
	.sectionflags	@"SHF_NOTE_NV_CUINFO"
        /*0018*/ 	.short	0x0002
        /*001a*/ 	.short	0x0064
        /*001c*/ 	.short	0x0082
	.zero		2


//--------------------- .nv.info                  --------------------------
	.section	.nv.info,"",@"SHT_CUDA_INFO"
	.align	4


	//----- nvinfo : EIATTR_REGCOUNT
	.align		4
        /*0000*/ 	.byte	0x04, 0x2f
        /*0002*/ 	.short	(.L_1 - .L_0)
	.align		4
.L_0:
        /*0004*/ 	.word	index@(_Z9matrixAddPfS_S_ii)
        /*0008*/ 	.word	0x0000000c


	//----- nvinfo : EIATTR_FRAME_SIZE
	.align		4
.L_1:
        /*000c*/ 	.byte	0x04, 0x11
        /*000e*/ 	.short	(.L_3 - .L_2)
	.align		4
.L_2:
        /*0010*/ 	.word	index@(_Z9matrixAddPfS_S_ii)
        /*0014*/ 	.word	0x00000000


	//----- nvinfo : EIATTR_MIN_STACK_SIZE
	.align		4
.L_3:
        /*0018*/ 	.byte	0x04, 0x12
        /*001a*/ 	.short	(.L_5 - .L_4)
	.align		4
.L_4:
        /*001c*/ 	.word	index@(_Z9matrixAddPfS_S_ii)
        /*0020*/ 	.word	0x00000000
.L_5:


//--------------------- .nv.compat                --------------------------
	.section	.nv.compat,"",@"SHT_CUDA_COMPAT_INFO"
	.align	4
        /*0000*/ 	.byte	0x02, 0x09, 0x00, 0x00, 0x02, 0x02, 0x01, 0x00, 0x02, 0x05, 0x05, 0x00, 0x03, 0x07, 0x01, 0x01
        /*0010*/ 	.byte	0x02, 0x03, 0x00, 0x00, 0x02, 0x06, 0x01, 0x00, 0x04, 0x0b, 0x08, 0x00, 0x09, 0x00, 0x00, 0x00
        /*0020*/ 	.byte	0x00, 0x00, 0x00, 0x00


//--------------------- .nv.info._Z9matrixAddPfS_S_ii --------------------------
	.section	.nv.info._Z9matrixAddPfS_S_ii,"",@"SHT_CUDA_INFO"
	.sectionflags	@""
	.align	4


	//----- nvinfo : EIATTR_CUDA_API_VERSION
	.align		4
        /*0000*/ 	.byte	0x04, 0x37
        /*0002*/ 	.short	(.L_7 - .L_6)
.L_6:
        /*0004*/ 	.word	0x00000082


	//----- nvinfo : EIATTR_KPARAM_INFO
	.align		4
.L_7:
        /*0008*/ 	.byte	0x04, 0x17
        /*000a*/ 	.short	(.L_9 - .L_8)
.L_8:
        /*000c*/ 	.word	0x00000000
        /*0010*/ 	.short	0x0004
        /*0012*/ 	.short	0x001c
        /*0014*/ 	.byte	0x00, 0xf0, 0x11, 0x00


	//----- nvinfo : EIATTR_KPARAM_INFO
	.align		4
.L_9:
        /*0018*/ 	.byte	0x04, 0x17
        /*001a*/ 	.short	(.L_11 - .L_10)
.L_10:
        /*001c*/ 	.word	0x00000000
        /*0020*/ 	.short	0x0003
        /*0022*/ 	.short	0x0018
        /*0024*/ 	.byte	0x00, 0xf0, 0x11, 0x00


	//----- nvinfo : EIATTR_KPARAM_INFO
	.align		4
.L_11:
        /*0028*/ 	.byte	0x04, 0x17
        /*002a*/ 	.short	(.L_13 - .L_12)
.L_12:
        /*002c*/ 	.word	0x00000000
        /*0030*/ 	.short	0x0002
        /*0032*/ 	.short	0x0010
        /*0034*/ 	.byte	0x00, 0xf5, 0x21, 0x00


	//----- nvinfo : EIATTR_KPARAM_INFO
	.align		4
.L_13:
        /*0038*/ 	.byte	0x04, 0x17
        /*003a*/ 	.short	(.L_15 - .L_14)
.L_14:
        /*003c*/ 	.word	0x00000000
        /*0040*/ 	.short	0x0001
        /*0042*/ 	.short	0x0008
        /*0044*/ 	.byte	0x00, 0xf5, 0x21, 0x00


	//----- nvinfo : EIATTR_KPARAM_INFO
	.align		4
.L_15:
        /*0048*/ 	.byte	0x04, 0x17
        /*004a*/ 	.short	(.L_17 - .L_16)
.L_16:
        /*004c*/ 	.word	0x00000000
        /*0050*/ 	.short	0x0000
        /*0052*/ 	.short	0x0000
        /*0054*/ 	.byte	0x00, 0xf5, 0x21, 0x00


	//----- nvinfo : EIATTR_SPARSE_MMA_MASK
	.align		4
.L_17:
        /*0058*/ 	.byte	0x03, 0x50
        /*005a*/ 	.short	0x0000


	//----- nvinfo : EIATTR_MAXREG_COUNT
	.align		4
        /*005c*/ 	.byte	0x03, 0x1b
        /*005e*/ 	.short	0x00ff


	//----- nvinfo : EIATTR_MERCURY_ISA_VERSION
	.align		4
        /*0060*/ 	.byte	0x03, 0x5f
        /*0062*/ 	.short	0x0101


	//----- nvinfo : EIATTR_VRC_CTA_INIT_COUNT
	.align		4
        /*0064*/ 	.byte	0x02, 0x4a
	.zero		1
	.zero		1


	//----- nvinfo : EIATTR_EXIT_INSTR_OFFSETS
	.align		4
        /*0068*/ 	.byte	0x04, 0x1c
        /*006a*/ 	.short	(.L_19 - .L_18)


	//   ....[0]....
.L_18:
        /*006c*/ 	.word	0x00000080


	//   ....[1]....
        /*0070*/ 	.word	0x00000140


	//----- nvinfo : EIATTR_CBANK_PARAM_SIZE
	.align		4
.L_19:
        /*0074*/ 	.byte	0x03, 0x19
        /*0076*/ 	.short	0x0020


	//----- nvinfo : EIATTR_PARAM_CBANK
	.align		4
        /*0078*/ 	.byte	0x04, 0x0a
        /*007a*/ 	.short	(.L_21 - .L_20)
	.align		4
.L_20:
        /*007c*/ 	.word	index@(.nv.constant0._Z9matrixAddPfS_S_ii)
        /*0080*/ 	.short	0x0380
        /*0082*/ 	.short	0x0020


	//----- nvinfo : EIATTR_SW_WAR
	.align		4
.L_21:
        /*0084*/ 	.byte	0x04, 0x36
        /*0086*/ 	.short	(.L_23 - .L_22)
.L_22:
        /*0088*/ 	.word	0x00000008
.L_23:


//--------------------- .nv.callgraph             --------------------------
	.section	.nv.callgraph,"",@"SHT_CUDA_CALLGRAPH"
	.align	4
	.sectionentsize	8
	.align		4
        /*0000*/ 	.word	0x00000000
	.align		4
        /*0004*/ 	.word	0xffffffff
	.align		4
        /*0008*/ 	.word	0x00000000
	.align		4
        /*000c*/ 	.word	0xfffffffe
	.align		4
        /*0010*/ 	.word	0x00000000
	.align		4
        /*0014*/ 	.word	0xfffffffd
	.align		4
        /*0018*/ 	.word	0x00000000
	.align		4
        /*001c*/ 	.word	0xfffffffc


//--------------------- .text._Z9matrixAddPfS_S_ii --------------------------
	.section	.text._Z9matrixAddPfS_S_ii,"ax",@progbits
	.align	128
        .global         _Z9matrixAddPfS_S_ii
        .type           _Z9matrixAddPfS_S_ii,@function
        .size           _Z9matrixAddPfS_S_ii,(.L_x_1 - _Z9matrixAddPfS_S_ii)
        .other          _Z9matrixAddPfS_S_ii,@"STO_CUDA_ENTRY STV_DEFAULT"
_Z9matrixAddPfS_S_ii:
.text._Z9matrixAddPfS_S_ii:
[----:B------:R-:W-:Y:S01]  /*0000*/  LDC R1, c[0x0][0x37c] ;  /* 0x0000df00ff017b82 */ /* 0x000fe20000000800 */
[----:B------:R-:W0:Y:S07]  /*0010*/  S2R R9, SR_TID.X ;  /* 0x0000000000097919 */ /* 0x000e2e0000002100 */
[----:B------:R-:W0:Y:S01]  /*0020*/  S2UR UR6, SR_CTAID.X ;  /* 0x00000000000679c3 */ /* 0x000e220000002500 */
[----:B------:R-:W1:Y:S07]  /*0030*/  LDCU.64 UR4, c[0x0][0x398] ;  /* 0x00007300ff0477ac */ /* 0x000e6e0008000a00 */
[----:B------:R-:W0:Y:S01]  /*0040*/  LDC R0, c[0x0][0x360] ;  /* 0x0000d800ff007b82 */ /* 0x000e220000000800 */
[----:B-1----:R-:W-:Y:S01]  /*0050*/  UIMAD UR4, UR5, UR4, URZ ;  /* 0x00000004050472a4 */ /* 0x002fe2000f8e02ff */
[----:B0-----:R-:W-:-:S05]  /*0060*/  IMAD R9, R0, UR6, R9 ;  /* 0x0000000600097c24 */ /* 0x001fca000f8e0209 */
[----:B------:R-:W-:-:S13]  /*0070*/  ISETP.GE.AND P0, PT, R9, UR4, PT ;  /* 0x0000000409007c0c */ /* 0x000fda000bf06270 */
[----:B------:R-:W-:Y:S05]  /*0080*/  @P0 EXIT ;  /* 0x000000000000094d */ /* 0x000fea0003800000 */
[----:B------:R-:W0:Y:S01]  /*0090*/  LDC.64 R2, c[0x0][0x380] ;  /* 0x0000e000ff027b82 */ /* 0x000e220000000a00 */
[----:B------:R-:W1:Y:S07]  /*00a0*/  LDCU.64 UR4, c[0x0][0x358] ;  /* 0x00006b00ff0477ac */ /* 0x000e6e0008000a00 */
[----:B------:R-:W2:Y:S08]  /*00b0*/  LDC.64 R4, c[0x0][0x388] ;  /* 0x0000e200ff047b82 */ /* 0x000eb00000000a00 */
[----:B------:R-:W3:Y:S01]  /*00c0*/  LDC.64 R6, c[0x0][0x390] ;  /* 0x0000e400ff067b82 */ /* 0x000ee20000000a00 */
[----:B0-----:R-:W-:-:S06]  /*00d0*/  IMAD.WIDE R2, R9, 0x4, R2 ;  /* 0x0000000409027825 */ /* 0x001fcc00078e0202 */
[----:B-1----:R-:W4:Y:S01]  /*00e0*/  LDG.E R2, desc[UR4][R2.64] ;  /* 0x0000000402027981 */ /* 0x002f22000c1e1900 */
[----:B--2---:R-:W-:-:S06]  /*00f0*/  IMAD.WIDE R4, R9, 0x4, R4 ;  /* 0x0000000409047825 */ /* 0x004fcc00078e0204 */
[----:B------:R-:W4:Y:S01]  /*0100*/  LDG.E R5, desc[UR4][R4.64] ;  /* 0x0000000404057981 */ /* 0x000f22000c1e1900 */
[----:B---3--:R-:W-:-:S04]  /*0110*/  IMAD.WIDE R6, R9, 0x4, R6 ;  /* 0x0000000409067825 */ /* 0x008fc800078e0206 */
[----:B----4-:R-:W-:-:S05]  /*0120*/  FADD R9, R2, R5 ;  /* 0x0000000502097221 */ /* 0x010fca0000000000 */
[----:B------:R-:W-:Y:S01]  /*0130*/  STG.E desc[UR4][R6.64], R9 ;  /* 0x0000000906007986 */ /* 0x000fe2000c101904 */
[----:B------:R-:W-:Y:S05]  /*0140*/  EXIT ;  /* 0x000000000000794d */ /* 0x000fea0003800000 */
.L_x_0:
[----:B------:R-:W-:-:S00]  /*0150*/  BRA `(.L_x_0) ;  /* 0xfffffffc00fc7947 */ /* 0x000fc0000383ffff */
[----:B------:R-:W-:-:S00]  /*0160*/  NOP ;  /* 0x0000000000007918 */ /* 0x000fc00000000000 */
        /* <DEDUP_REMOVED lines=9> */
.L_x_1:


//--------------------- .nv.shared.reserved.0     --------------------------
	.section	.nv.shared.reserved.0,"aw",@nobits
	.weak		__nv_reservedSMEM_offset_0_alias
	.size		__nv_reservedSMEM_offset_0_alias, 0, 64
	.other		__nv_reservedSMEM_offset_0_alias,@"STO_CUDA_RESERVED_SHARED STV_DEFAULT"
__nv_reservedSMEM_offset_0_alias:
	.zero		0
	.zero		64


//--------------------- .nv.constant0._Z9matrixAddPfS_S_ii --------------------------
	.section	.nv.constant0._Z9matrixAddPfS_S_ii,"a",@progbits
	.sectionflags	@""
	.align	4
.nv.constant0._Z9matrixAddPfS_S_ii:
	.zero		928


//--------------------- SYMBOLS --------------------------

	.type		.nv.reservedSmem.offset0,@object
	.size		.nv.reservedSmem.offset0,0x4
